	.headerflags	@"EF_CUDA_TEXMODE_UNIFIED EF_CUDA_64BIT_ADDRESS EF_CUDA_ACCELERATORS EF_CUDA_SM90 EF_CUDA_VIRTUAL_SM(EF_CUDA_SM90)"
	.elftype	@"ET_EXEC"


//--------------------- .nv.info                  --------------------------
	.section	.nv.info,"",@"SHT_CUDA_INFO"
	.align	4


	//----- nvinfo : EIATTR_REGCOUNT
	.align		4
        /*0000*/ 	.byte	0x04, 0x2f
        /*0002*/ 	.short	(.L_1 - .L_0)
	.align		4
.L_0:
        /*0004*/ 	.word	index@(triton_poi_fused_convolution_18)
        /*0008*/ 	.word	0x00000012


	//----- nvinfo : EIATTR_MIN_STACK_SIZE
	.align		4
.L_1:
        /*000c*/ 	.byte	0x04, 0x12
        /*000e*/ 	.short	(.L_3 - .L_2)
	.align		4
.L_2:
        /*0010*/ 	.word	index@(triton_poi_fused_convolution_18)
        /*0014*/ 	.word	0x00000000


	//----- nvinfo : EIATTR_FRAME_SIZE
	.align		4
.L_3:
        /*0018*/ 	.byte	0x04, 0x11
        /*001a*/ 	.short	(.L_5 - .L_4)
	.align		4
.L_4:
        /*001c*/ 	.word	index@(triton_poi_fused_convolution_18)
        /*0020*/ 	.word	0x00000000


	//----- nvinfo : EIATTR_MIN_STACK_SIZE
	.align		4
.L_5:
        /*0024*/ 	.byte	0x04, 0x12
        /*0026*/ 	.short	(.L_7 - .L_6)
	.align		4
.L_6:
        /*0028*/ 	.word	index@(triton_poi_fused_convolution_18)
        /*002c*/ 	.word	0x00000000
.L_7:


//--------------------- .nv.info.triton_poi_fused_convolution_18 --------------------------
	.section	.nv.info.triton_poi_fused_convolution_18,"",@"SHT_CUDA_INFO"
	.sectionflags	@""
	.align	4


	//----- nvinfo : EIATTR_CUDA_API_VERSION
	.align		4
        /*0000*/ 	.byte	0x04, 0x37
        /*0002*/ 	.short	(.L_9 - .L_8)
.L_8:
        /*0004*/ 	.word	0x0000007c


	//----- nvinfo : EIATTR_KPARAM_INFO
	.align		4
.L_9:
        /*0008*/ 	.byte	0x04, 0x17
        /*000a*/ 	.short	(.L_11 - .L_10)
.L_10:
        /*000c*/ 	.word	0x00000000
        /*0010*/ 	.short	0x0002
        /*0012*/ 	.short	0x0010
        /*0014*/ 	.byte	0x00, 0xf0, 0x11, 0x00


	//----- nvinfo : EIATTR_KPARAM_INFO
	.align		4
.L_11:
        /*0018*/ 	.byte	0x04, 0x17
        /*001a*/ 	.short	(.L_13 - .L_12)
.L_12:
        /*001c*/ 	.word	0x00000000
        /*0020*/ 	.short	0x0001
        /*0022*/ 	.short	0x0008
        /*0024*/ 	.byte	0x00, 0xf4, 0x21, 0x00


	//----- nvinfo : EIATTR_KPARAM_INFO
	.align		4
.L_13:
        /*0028*/ 	.byte	0x04, 0x17
        /*002a*/ 	.short	(.L_15 - .L_14)
.L_14:
        /*002c*/ 	.word	0x00000000
        /*0030*/ 	.short	0x0000
        /*0032*/ 	.short	0x0000
        /*0034*/ 	.byte	0x00, 0xf4, 0x21, 0x00


	//----- nvinfo : EIATTR_SPARSE_MMA_MASK
	.align		4
.L_15:
        /*0038*/ 	.byte	0x03, 0x50
        /*003a*/ 	.short	0x0000


	//----- nvinfo : EIATTR_MAXREG_COUNT
	.align		4
        /*003c*/ 	.byte	0x03, 0x1b
        /*003e*/ 	.short	0x00ff


	//----- nvinfo : EIATTR_EXIT_INSTR_OFFSETS
	.align		4
        /*0040*/ 	.byte	0x04, 0x1c
        /*0042*/ 	.short	(.L_17 - .L_16)


	//   ....[0]....
.L_16:
        /*0044*/ 	.word	0x000002e0


	//----- nvinfo : EIATTR_REQNTID
	.align		4
.L_17:
        /*0048*/ 	.byte	0x04, 0x10
        /*004a*/ 	.short	(.L_19 - .L_18)
.L_18:
        /*004c*/ 	.word	0x00000080
        /*0050*/ 	.word	0x00000001
        /*0054*/ 	.word	0x00000001


	//----- nvinfo : EIATTR_CBANK_PARAM_SIZE
	.align		4
.L_19:
        /*0058*/ 	.byte	0x03, 0x19
        /*005a*/ 	.short	0x0014


	//----- nvinfo : EIATTR_PARAM_CBANK
	.align		4
        /*005c*/ 	.byte	0x04, 0x0a
        /*005e*/ 	.short	(.L_21 - .L_20)
	.align		4
.L_20:
        /*0060*/ 	.word	index@(.nv.constant0.triton_poi_fused_convolution_18)
        /*0064*/ 	.short	0x0210
        /*0066*/ 	.short	0x0014


	//----- nvinfo : EIATTR_SW_WAR
	.align		4
.L_21:
        /*0068*/ 	.byte	0x04, 0x36
        /*006a*/ 	.short	(.L_23 - .L_22)
.L_22:
        /*006c*/ 	.word	0x00000008
.L_23:


//--------------------- .nv.callgraph             --------------------------
	.section	.nv.callgraph,"",@"SHT_CUDA_CALLGRAPH"
	.align	4
	.sectionentsize	8
	.align		4
        /*0000*/ 	.word	0x00000000
	.align		4
        /*0004*/ 	.word	0xffffffff
	.align		4
        /*0008*/ 	.word	0x00000000
	.align		4
        /*000c*/ 	.word	0xfffffffe
	.align		4
        /*0010*/ 	.word	0x00000000
	.align		4
        /*0014*/ 	.word	0xfffffffd
	.align		4
        /*0018*/ 	.word	0x00000000
	.align		4
        /*001c*/ 	.word	0xfffffffc


//--------------------- .text.triton_poi_fused_convolution_18 --------------------------
	.section	.text.triton_poi_fused_convolution_18,"ax",@progbits
	.align	128
        .global         triton_poi_fused_convolution_18
        .type           triton_poi_fused_convolution_18,@function
        .size           triton_poi_fused_convolution_18,(.L_x_1 - triton_poi_fused_convolution_18)
        .other          triton_poi_fused_convolution_18,@"STO_CUDA_ENTRY STV_DEFAULT"
triton_poi_fused_convolution_18:
.text.triton_poi_fused_convolution_18:
[----:B------:R-:W-:Y:S01]  /*0000*/  LDC R1, c[0x0][0x28] ;  /* 0x00000a00ff017b82 */ /* 0x000fe20000000800 */
[----:B------:R-:W1:Y:S01]  /*0010*/  S2R R0, SR_TID.X ;  /* 0x0000000000007919 */ /* 0x000e620000002100 */
[----:B------:R-:W-:Y:S01]  /*0020*/  ULDC.64 UR4, c[0x0][0x208] ;  /* 0x0000820000047ab9 */ /* 0x000fe20000000a00 */
[----:B------:R-:W2:Y:S01]  /*0030*/  S2R R7, SR_CTAID.X ;  /* 0x0000000000077919 */ /* 0x000ea20000002500 */
[----:B-1----:R-:W-:Y:S01]  /*0040*/  IMAD.SHL.U32 R0, R0, 0x4, RZ ;  /* 0x0000000400007824 */ /* 0x002fe200078e00ff */
[----:B--2---:R-:W-:-:S04]  /*0050*/  SHF.R.S32.HI R2, RZ, 0x15, R7 ;  /* 0x00000015ff027819 */ /* 0x004fc80000011407 */
[----:B------:R-:W-:Y:S02]  /*0060*/  LOP3.LUT R0, R0, 0x1fc, RZ, 0xc0, !PT ;  /* 0x000001fc00007812 */ /* 0x000fe400078ec0ff */
[----:B------:R-:W-:-:S03]  /*0070*/  SGXT R2, R2, 0x1 ;  /* 0x000000010202781a */ /* 0x000fc60000000200 */
[----:B------:R-:W-:-:S05]  /*0080*/  IMAD R7, R7, 0x400, R0 ;  /* 0x0000040007077824 */ /* 0x000fca00078e0200 */
[----:B------:R-:W-:-:S04]  /*0090*/  LEA.HI R2, R2, R7, RZ, 0x12 ;  /* 0x0000000702027211 */ /* 0x000fc800078f90ff */
[----:B------:R-:W-:Y:S01]  /*00a0*/  SHF.R.S32.HI R0, RZ, 0x12, R2 ;  /* 0x00000012ff007819 */ /* 0x000fe20000011402 */
[----:B------:R-:W-:-:S05]  /*00b0*/  VIADD R3, R2, 0x200 ;  /* 0x0000020002037836 */ /* 0x000fca0000000000 */
[----:B------:R-:W-:Y:S02]  /*00c0*/  SHF.R.S32.HI R6, RZ, 0x12, R3 ;  /* 0x00000012ff067819 */ /* 0x000fe40000011403 */
[----:B------:R-:W-:Y:S02]  /*00d0*/  LOP3.LUT R3, R0, 0xffff, RZ, 0xc0, !PT ;  /* 0x0000ffff00037812 */ /* 0x000fe400078ec0ff */
[----:B------:R-:W-:Y:S02]  /*00e0*/  LOP3.LUT R9, R6, 0xffff, RZ, 0xc0, !PT ;  /* 0x0000ffff06097812 */ /* 0x000fe400078ec0ff */
[----:B------:R-:W-:Y:S02]  /*00f0*/  LEA.HI R4, R3, R0, RZ, 0x12 ;  /* 0x0000000003047211 */ /* 0x000fe400078f90ff */
[----:B------:R-:W-:Y:S01]  /*0100*/  LEA.HI R9, R9, R6, RZ, 0x12 ;  /* 0x0000000609097211 */ /* 0x000fe200078f90ff */
[----:B------:R-:W1:Y:S01]  /*0110*/  LDC.64 R2, c[0x0][0x210] ;  /* 0x00008400ff027b82 */ /* 0x000e620000000a00 */
[----:B------:R-:W-:-:S02]  /*0120*/  LOP3.LUT R8, R4, 0xfffc, RZ, 0xc0, !PT ;  /* 0x0000fffc04087812 */ /* 0x000fc400078ec0ff */
[----:B------:R-:W-:Y:S02]  /*0130*/  LOP3.LUT R9, R9, 0xfffc, RZ, 0xc0, !PT ;  /* 0x0000fffc09097812 */ /* 0x000fe400078ec0ff */
[----:B------:R-:W-:-:S03]  /*0140*/  IADD3 R8, RZ, -R8, RZ ;  /* 0x80000008ff087210 */ /* 0x000fc60007ffe0ff */
[----:B------:R-:W2:Y:S01]  /*0150*/  LDC.64 R4, c[0x0][0x218] ;  /* 0x00008600ff047b82 */ /* 0x000ea20000000a00 */
[----:B------:R-:W-:Y:S01]  /*0160*/  IMAD.MOV R11, RZ, RZ, -R9 ;  /* 0x000000ffff0b7224 */ /* 0x000fe200078e0a09 */
[----:B------:R-:W-:-:S04]  /*0170*/  PRMT R9, R8, 0x7710, RZ ;  /* 0x0000771008097816 */ /* 0x000fc800000000ff */
[----:B------:R-:W-:Y:S01]  /*0180*/  PRMT R11, R11, 0x7710, RZ ;  /* 0x000077100b0b7816 */ /* 0x000fe200000000ff */
[----:B------:R-:W-:-:S03]  /*0190*/  IMAD.IADD R0, R0, 0x1, R9 ;  /* 0x0000000100007824 */ /* 0x000fc600078e0209 */
[----:B------:R-:W-:Y:S02]  /*01a0*/  IADD3 R6, R6, R11, RZ ;  /* 0x0000000b06067210 */ /* 0x000fe40007ffe0ff */
[----:B------:R-:W-:Y:S02]  /*01b0*/  PRMT R9, R0, 0x9910, RZ ;  /* 0x0000991000097816 */ /* 0x000fe400000000ff */
[----:B------:R-:W-:Y:S01]  /*01c0*/  PRMT R11, R6, 0x9910, RZ ;  /* 0x00009910060b7816 */ /* 0x000fe200000000ff */
[----:B-1----:R-:W-:-:S05]  /*01d0*/  IMAD.WIDE R2, R7, 0x4, R2 ;  /* 0x0000000407027825 */ /* 0x002fca00078e0202 */
[----:B------:R-:W3:Y:S01]  /*01e0*/  LDG.E.128 R12, desc[UR4][R2.64+0x800] ;  /* 0x00080004020c7981 */ /* 0x000ee2000c1e1d00 */
[----:B--2---:R-:W-:-:S04]  /*01f0*/  IMAD.WIDE R8, R9, 0x4, R4 ;  /* 0x0000000409087825 */ /* 0x004fc800078e0204 */
[----:B------:R-:W-:Y:S02]  /*0200*/  IMAD.WIDE R10, R11, 0x4, R4 ;  /* 0x000000040b0a7825 */ /* 0x000fe400078e0204 */
[----:B------:R-:W2:Y:S04]  /*0210*/  LDG.E.128 R4, desc[UR4][R2.64] ;  /* 0x0000000402047981 */ /* 0x000ea8000c1e1d00 */
[----:B------:R-:W2:Y:S04]  /*0220*/  LDG.E.EL R8, desc[UR4][R8.64] ;  /* 0x0000000408087981 */ /* 0x000ea8000c2e1900 */
[----:B------:R-:W3:Y:S01]  /*0230*/  LDG.E.EL R10, desc[UR4][R10.64] ;  /* 0x000000040a0a7981 */ /* 0x000ee2000c2e1900 */
[--C-:B--2---:R-:W-:Y:S01]  /*0240*/  FADD R4, R4, R8.reuse ;  /* 0x0000000804047221 */ /* 0x104fe20000000000 */
[--C-:B------:R-:W-:Y:S01]  /*0250*/  FADD R5, R5, R8.reuse ;  /* 0x0000000805057221 */ /* 0x100fe20000000000 */
[--C-:B------:R-:W-:Y:S01]  /*0260*/  FADD R6, R6, R8.reuse ;  /* 0x0000000806067221 */ /* 0x100fe20000000000 */
[----:B------:R-:W-:Y:S01]  /*0270*/  FADD R7, R7, R8 ;  /* 0x0000000807077221 */ /* 0x000fe20000000000 */
[--C-:B---3--:R-:W-:Y:S01]  /*0280*/  FADD R12, R12, R10.reuse ;  /* 0x0000000a0c0c7221 */ /* 0x108fe20000000000 */
[--C-:B------:R-:W-:Y:S01]  /*0290*/  FADD R13, R13, R10.reuse ;  /* 0x0000000a0d0d7221 */ /* 0x100fe20000000000 */
[--C-:B------:R-:W-:Y:S01]  /*02a0*/  FADD R14, R14, R10.reuse ;  /* 0x0000000a0e0e7221 */ /* 0x100fe20000000000 */
[----:B------:R-:W-:Y:S01]  /*02b0*/  FADD R15, R15, R10 ;  /* 0x0000000a0f0f7221 */ /* 0x000fe20000000000 */
[----:B------:R-:W-:Y:S04]  /*02c0*/  STG.E.128 desc[UR4][R2.64], R4 ;  /* 0x0000000402007986 */ /* 0x000fe8000c101d04 */
[----:B------:R-:W-:Y:S01]  /*02d0*/  STG.E.128 desc[UR4][R2.64+0x800], R12 ;  /* 0x0008000c02007986 */ /* 0x000fe2000c101d04 */
[----:B------:R-:W-:Y:S05]  /*02e0*/  EXIT ;  /* 0x000000000000794d */ /* 0x000fea0003800000 */
.L_x_0:
[----:B------:R-:W-:-:S00]  /*02f0*/  BRA `(.L_x_0) ;  /* 0xfffffffc00fc7947 */ /* 0x000fc0000383ffff */
[----:B------:R-:W-:-:S00]  /*0300*/  NOP ;  /* 0x0000000000007918 */ /* 0x000fc00000000000 */
[----:B------:R-:W-:-:S00]  /*0310*/  NOP ;  /* 0x0000000000007918 */ /* 0x000fc00000000000 */
[----:B------:R-:W-:-:S00]  /*0320*/  NOP ;  /* 0x0000000000007918 */ /* 0x000fc00000000000 */
[----:B------:R-:W-:-:S00]  /*0330*/  NOP ;  /* 0x0000000000007918 */ /* 0x000fc00000000000 */
[----:B------:R-:W-:-:S00]  /*0340*/  NOP ;  /* 0x0000000000007918 */ /* 0x000fc00000000000 */
[----:B------:R-:W-:-:S00]  /*0350*/  NOP ;  /* 0x0000000000007918 */ /* 0x000fc00000000000 */
[----:B------:R-:W-:-:S00]  /*0360*/  NOP ;  /* 0x0000000000007918 */ /* 0x000fc00000000000 */
[----:B------:R-:W-:-:S00]  /*0370*/  NOP ;  /* 0x0000000000007918 */ /* 0x000fc00000000000 */
.L_x_1:


//--------------------- .nv.constant0.triton_poi_fused_convolution_18 --------------------------
	.section	.nv.constant0.triton_poi_fused_convolution_18,"a",@progbits
	.sectionflags	@""
	.align	4
.nv.constant0.triton_poi_fused_convolution_18:
	.zero		548
